	.headerflags	@"EF_CUDA_TEXMODE_UNIFIED EF_CUDA_64BIT_ADDRESS EF_CUDA_ACCELERATORS EF_CUDA_SM90 EF_CUDA_VIRTUAL_SM(EF_CUDA_SM90)"
	.elftype	@"ET_EXEC"


//--------------------- .nv.info                  --------------------------
	.section	.nv.info,"",@"SHT_CUDA_INFO"
	.align	4


	//----- nvinfo : EIATTR_REGCOUNT
	.align		4
        /*0000*/ 	.byte	0x04, 0x2f
        /*0002*/ 	.short	(.L_1 - .L_0)
	.align		4
.L_0:
        /*0004*/ 	.word	index@(triton_poi_fused_cat_20)
        /*0008*/ 	.word	0x00000020


	//----- nvinfo : EIATTR_MIN_STACK_SIZE
	.align		4
.L_1:
        /*000c*/ 	.byte	0x04, 0x12
        /*000e*/ 	.short	(.L_3 - .L_2)
	.align		4
.L_2:
        /*0010*/ 	.word	index@(triton_poi_fused_cat_20)
        /*0014*/ 	.word	0x00000000


	//----- nvinfo : EIATTR_FRAME_SIZE
	.align		4
.L_3:
        /*0018*/ 	.byte	0x04, 0x11
        /*001a*/ 	.short	(.L_5 - .L_4)
	.align		4
.L_4:
        /*001c*/ 	.word	index@(triton_poi_fused_cat_20)
        /*0020*/ 	.word	0x00000000


	//----- nvinfo : EIATTR_MIN_STACK_SIZE
	.align		4
.L_5:
        /*0024*/ 	.byte	0x04, 0x12
        /*0026*/ 	.short	(.L_7 - .L_6)
	.align		4
.L_6:
        /*0028*/ 	.word	index@(triton_poi_fused_cat_20)
        /*002c*/ 	.word	0x00000000
.L_7:


//--------------------- .nv.info.triton_poi_fused_cat_20 --------------------------
	.section	.nv.info.triton_poi_fused_cat_20,"",@"SHT_CUDA_INFO"
	.sectionflags	@""
	.align	4


	//----- nvinfo : EIATTR_CUDA_API_VERSION
	.align		4
        /*0000*/ 	.byte	0x04, 0x37
        /*0002*/ 	.short	(.L_9 - .L_8)
.L_8:
        /*0004*/ 	.word	0x0000007c


	//----- nvinfo : EIATTR_KPARAM_INFO
	.align		4
.L_9:
        /*0008*/ 	.byte	0x04, 0x17
        /*000a*/ 	.short	(.L_11 - .L_10)
.L_10:
        /*000c*/ 	.word	0x00000000
        /*0010*/ 	.short	0x0005
        /*0012*/ 	.short	0x0028
        /*0014*/ 	.byte	0x00, 0xf0, 0x11, 0x00


	//----- nvinfo : EIATTR_KPARAM_INFO
	.align		4
.L_11:
        /*0018*/ 	.byte	0x04, 0x17
        /*001a*/ 	.short	(.L_13 - .L_12)
.L_12:
        /*001c*/ 	.word	0x00000000
        /*0020*/ 	.short	0x0004
        /*0022*/ 	.short	0x0020
        /*0024*/ 	.byte	0x00, 0xf4, 0x21, 0x00


	//----- nvinfo : EIATTR_KPARAM_INFO
	.align		4
.L_13:
        /*0028*/ 	.byte	0x04, 0x17
        /*002a*/ 	.short	(.L_15 - .L_14)
.L_14:
        /*002c*/ 	.word	0x00000000
        /*0030*/ 	.short	0x0003
        /*0032*/ 	.short	0x0018
        /*0034*/ 	.byte	0x00, 0xf4, 0x21, 0x00


	//----- nvinfo : EIATTR_KPARAM_INFO
	.align		4
.L_15:
        /*0038*/ 	.byte	0x04, 0x17
        /*003a*/ 	.short	(.L_17 - .L_16)
.L_16:
        /*003c*/ 	.word	0x00000000
        /*0040*/ 	.short	0x0002
        /*0042*/ 	.short	0x0010
        /*0044*/ 	.byte	0x00, 0xf4, 0x21, 0x00


	//----- nvinfo : EIATTR_KPARAM_INFO
	.align		4
.L_17:
        /*0048*/ 	.byte	0x04, 0x17
        /*004a*/ 	.short	(.L_19 - .L_18)
.L_18:
        /*004c*/ 	.word	0x00000000
        /*0050*/ 	.short	0x0001
        /*0052*/ 	.short	0x0008
        /*0054*/ 	.byte	0x00, 0xf4, 0x21, 0x00


	//----- nvinfo : EIATTR_KPARAM_INFO
	.align		4
.L_19:
        /*0058*/ 	.byte	0x04, 0x17
        /*005a*/ 	.short	(.L_21 - .L_20)
.L_20:
        /*005c*/ 	.word	0x00000000
        /*0060*/ 	.short	0x0000
        /*0062*/ 	.short	0x0000
        /*0064*/ 	.byte	0x00, 0xf4, 0x21, 0x00


	//----- nvinfo : EIATTR_SPARSE_MMA_MASK
	.align		4
.L_21:
        /*0068*/ 	.byte	0x03, 0x50
        /*006a*/ 	.short	0x0000


	//----- nvinfo : EIATTR_MAXREG_COUNT
	.align		4
        /*006c*/ 	.byte	0x03, 0x1b
        /*006e*/ 	.short	0x00ff


	//----- nvinfo : EIATTR_EXIT_INSTR_OFFSETS
	.align		4
        /*0070*/ 	.byte	0x04, 0x1c
        /*0072*/ 	.short	(.L_23 - .L_22)


	//   ....[0]....
.L_22:
        /*0074*/ 	.word	0x00000690


	//----- nvinfo : EIATTR_REQNTID
	.align		4
.L_23:
        /*0078*/ 	.byte	0x04, 0x10
        /*007a*/ 	.short	(.L_25 - .L_24)
.L_24:
        /*007c*/ 	.word	0x00000080
        /*0080*/ 	.word	0x00000001
        /*0084*/ 	.word	0x00000001


	//----- nvinfo : EIATTR_CBANK_PARAM_SIZE
	.align		4
.L_25:
        /*0088*/ 	.byte	0x03, 0x19
        /*008a*/ 	.short	0x002c


	//----- nvinfo : EIATTR_PARAM_CBANK
	.align		4
        /*008c*/ 	.byte	0x04, 0x0a
        /*008e*/ 	.short	(.L_27 - .L_26)
	.align		4
.L_26:
        /*0090*/ 	.word	index@(.nv.constant0.triton_poi_fused_cat_20)
        /*0094*/ 	.short	0x0210
        /*0096*/ 	.short	0x002c


	//----- nvinfo : EIATTR_SW_WAR
	.align		4
.L_27:
        /*0098*/ 	.byte	0x04, 0x36
        /*009a*/ 	.short	(.L_29 - .L_28)
.L_28:
        /*009c*/ 	.word	0x00000008
.L_29:


//--------------------- .nv.callgraph             --------------------------
	.section	.nv.callgraph,"",@"SHT_CUDA_CALLGRAPH"
	.align	4
	.sectionentsize	8
	.align		4
        /*0000*/ 	.word	0x00000000
	.align		4
        /*0004*/ 	.word	0xffffffff
	.align		4
        /*0008*/ 	.word	0x00000000
	.align		4
        /*000c*/ 	.word	0xfffffffe
	.align		4
        /*0010*/ 	.word	0x00000000
	.align		4
        /*0014*/ 	.word	0xfffffffd
	.align		4
        /*0018*/ 	.word	0x00000000
	.align		4
        /*001c*/ 	.word	0xfffffffc


//--------------------- .text.triton_poi_fused_cat_20 --------------------------
	.section	.text.triton_poi_fused_cat_20,"ax",@progbits
	.align	128
        .global         triton_poi_fused_cat_20
        .type           triton_poi_fused_cat_20,@function
        .size           triton_poi_fused_cat_20,(.L_x_1 - triton_poi_fused_cat_20)
        .other          triton_poi_fused_cat_20,@"STO_CUDA_ENTRY STV_DEFAULT"
triton_poi_fused_cat_20:
.text.triton_poi_fused_cat_20:
[----:B------:R-:W-:Y:S01]  /*0000*/  LDC R1, c[0x0][0x28] ;  /* 0x00000a00ff017b82 */ /* 0x000fe20000000800 */
[----:B------:R-:W1:Y:S01]  /*0010*/  S2R R0, SR_TID.X ;  /* 0x0000000000007919 */ /* 0x000e620000002100 */
[----:B------:R-:W-:Y:S01]  /*0020*/  ULDC.64 UR4, c[0x0][0x210] ;  /* 0x0000840000047ab9 */ /* 0x000fe20000000a00 */
[----:B------:R-:W-:Y:S01]  /*0030*/  ULDC.64 UR8, c[0x0][0x220] ;  /* 0x0000880000087ab9 */ /* 0x000fe20000000a00 */
[----:B------:R-:W-:Y:S01]  /*0040*/  ULDC.64 UR6, c[0x0][0x218] ;  /* 0x0000860000067ab9 */ /* 0x000fe20000000a00 */
[----:B------:R-:W2:Y:S01]  /*0050*/  S2R R3, SR_CTAID.X ;  /* 0x0000000000037919 */ /* 0x000ea20000002500 */
[----:B------:R-:W-:Y:S02]  /*0060*/  CS2R R8, SRZ ;  /* 0x0000000000087805 */ /* 0x000fe4000001ff00 */
[----:B------:R-:W-:Y:S02]  /*0070*/  CS2R R10, SRZ ;  /* 0x00000000000a7805 */ /* 0x000fe4000001ff00 */
[----:B------:R-:W-:Y:S01]  /*0080*/  CS2R R6, SRZ ;  /* 0x0000000000067805 */ /* 0x000fe2000001ff00 */
[----:B-1----:R-:W-:-:S05]  /*0090*/  IMAD.SHL.U32 R0, R0, 0x2, RZ ;  /* 0x0000000200007824 */ /* 0x002fca00078e00ff */
[----:B------:R-:W-:-:S05]  /*00a0*/  LOP3.LUT R0, R0, 0xfe, RZ, 0xc0, !PT ;  /* 0x000000fe00007812 */ /* 0x000fca00078ec0ff */
[----:B--2---:R-:W-:-:S05]  /*00b0*/  IMAD R0, R3, 0x100, R0 ;  /* 0x0000010003007824 */ /* 0x004fca00078e0200 */
[----:B------:R-:W-:-:S04]  /*00c0*/  SHF.R.S32.HI R25, RZ, 0x1f, R0 ;  /* 0x0000001fff197819 */ /* 0x000fc80000011400 */
[CC--:B------:R-:W-:Y:S02]  /*00d0*/  LEA.HI R2, R25.reuse, R0.reuse, RZ, 0x6 ;  /* 0x0000000019027211 */ /* 0x0c0fe400078f30ff */
[----:B------:R-:W-:Y:S02]  /*00e0*/  LEA.HI R25, R25, R0, RZ, 0xb ;  /* 0x0000000019197211 */ /* 0x000fe400078f58ff */
[----:B------:R-:W-:Y:S02]  /*00f0*/  SHF.R.S32.HI R24, RZ, 0x6, R2 ;  /* 0x00000006ff187819 */ /* 0x000fe40000011402 */
[----:B------:R-:W-:Y:S02]  /*0100*/  LOP3.LUT R5, R2, 0xffffffc0, RZ, 0xc0, !PT ;  /* 0xffffffc002057812 */ /* 0x000fe400078ec0ff */
[----:B------:R-:W-:Y:S02]  /*0110*/  LEA.HI R3, R24, R24, RZ, 0x5 ;  /* 0x0000001818037211 */ /* 0x000fe400078f28ff */
[----:B------:R-:W-:Y:S01]  /*0120*/  SHF.R.S32.HI R26, RZ, 0xb, R25 ;  /* 0x0000000bff1a7819 */ /* 0x000fe20000011419 */
[----:B------:R-:W-:Y:S01]  /*0130*/  IMAD.IADD R5, R0, 0x1, -R5 ;  /* 0x0000000100057824 */ /* 0x000fe200078e0a05 */
[----:B------:R-:W-:-:S03]  /*0140*/  LOP3.LUT R3, R3, 0xffffffe0, RZ, 0xc0, !PT ;  /* 0xffffffe003037812 */ /* 0x000fc600078ec0ff */
[----:B------:R-:W-:Y:S02]  /*0150*/  IMAD R5, R26, 0x200, R5 ;  /* 0x000002001a057824 */ /* 0x000fe400078e0205 */
[----:B------:R-:W-:-:S03]  /*0160*/  IMAD.IADD R24, R24, 0x1, -R3 ;  /* 0x0000000118187824 */ /* 0x000fc600078e0a03 */
[----:B------:R-:W-:Y:S01]  /*0170*/  SHF.R.S32.HI R3, RZ, 0x1f, R5 ;  /* 0x0000001fff037819 */ /* 0x000fe20000011405 */
[----:B------:R-:W-:-:S05]  /*0180*/  IMAD.SHL.U32 R2, R24, 0x40, RZ ;  /* 0x0000004018027824 */ /* 0x000fca00078e00ff */
[----:B------:R-:W-:-:S04]  /*0190*/  IADD3 R5, P0, R2, R5, RZ ;  /* 0x0000000502057210 */ /* 0x000fc80007f1e0ff */
[----:B------:R-:W-:Y:S01]  /*01a0*/  LEA.HI.X.SX32 R16, R2, R3, 0x1, P0 ;  /* 0x0000000302107211 */ /* 0x000fe200000f0eff */
[C---:B------:R-:W-:Y:S01]  /*01b0*/  IMAD.SHL.U32 R22, R5.reuse, 0x4, RZ ;  /* 0x0000000405167824 */ /* 0x040fe200078e00ff */
[----:B------:R-:W-:Y:S02]  /*01c0*/  LOP3.LUT R2, R24, 0xfffffff8, RZ, 0xc0, !PT ;  /* 0xfffffff818027812 */ /* 0x000fe400078ec0ff */
[----:B------:R-:W-:Y:S02]  /*01d0*/  SHF.L.U64.HI R16, R5, 0x2, R16 ;  /* 0x0000000205107819 */ /* 0x000fe40000010210 */
[----:B------:R-:W-:Y:S02]  /*01e0*/  CS2R R4, SRZ ;  /* 0x0000000000047805 */ /* 0x000fe4000001ff00 */
[----:B------:R-:W-:Y:S02]  /*01f0*/  IADD3 R28, P2, R22, UR4, RZ ;  /* 0x00000004161c7c10 */ /* 0x000fe4000ff5e0ff */
[----:B------:R-:W-:-:S02]  /*0200*/  ISETP.NE.AND P1, PT, R2, 0x10, PT ;  /* 0x000000100200780c */ /* 0x000fc40003f25270 */
[----:B------:R-:W-:Y:S02]  /*0210*/  IADD3.X R29, R16, UR5, RZ, P2, !PT ;  /* 0x00000005101d7c10 */ /* 0x000fe400097fe4ff */
[----:B------:R-:W-:Y:S02]  /*0220*/  CS2R R12, SRZ ;  /* 0x00000000000c7805 */ /* 0x000fe4000001ff00 */
[----:B------:R-:W-:Y:S02]  /*0230*/  ISETP.GT.AND P2, PT, R24, 0x17, PT ;  /* 0x000000171800780c */ /* 0x000fe40003f44270 */
[----:B------:R-:W-:Y:S02]  /*0240*/  CS2R R14, SRZ ;  /* 0x00000000000e7805 */ /* 0x000fe4000001ff00 */
[----:B------:R-:W-:Y:S01]  /*0250*/  IADD3 R20, P4, R22, UR8, RZ ;  /* 0x0000000816147c10 */ /* 0x000fe2000ff9e0ff */
[----:B------:R-:W-:Y:S01]  /*0260*/  ULDC.64 UR4, c[0x0][0x208] ;  /* 0x0000820000047ab9 */ /* 0x000fe20000000a00 */
[----:B------:R-:W-:-:S02]  /*0270*/  IADD3 R18, P3, R22, UR6, RZ ;  /* 0x0000000616127c10 */ /* 0x000fc4000ff7e0ff */
[----:B------:R-:W-:Y:S02]  /*0280*/  IADD3.X R21, R16, UR9, RZ, P4, !PT ;  /* 0x0000000910157c10 */ /* 0x000fe4000a7fe4ff */
[----:B------:R-:W-:Y:S01]  /*0290*/  IADD3.X R19, R16, UR7, RZ, P3, !PT ;  /* 0x0000000710137c10 */ /* 0x000fe20009ffe4ff */
[----:B------:R-:W2:Y:S01]  /*02a0*/  @!P1 LDG.E.64 R4, desc[UR4][R28.64+-0x1000] ;  /* 0xfff000041c049981 */ /* 0x000ea2000c1e1b00 */
[----:B------:R-:W-:Y:S01]  /*02b0*/  ULDC.64 UR6, c[0x0][0x228] ;  /* 0x00008a0000067ab9 */ /* 0x000fe20000000a00 */
[----:B------:R-:W-:Y:S02]  /*02c0*/  ISETP.NE.AND P0, PT, R2, 0x8, PT ;  /* 0x000000080200780c */ /* 0x000fe40003f05270 */
[----:B------:R-:W-:Y:S01]  /*02d0*/  CS2R R2, SRZ ;  /* 0x0000000000027805 */ /* 0x000fe2000001ff00 */
[----:B------:R-:W3:Y:S04]  /*02e0*/  @!P1 LDG.E.64 R8, desc[UR4][R20.64+-0x1000] ;  /* 0xfff0000414089981 */ /* 0x000ee8000c1e1b00 */
[----:B------:R1:W4:Y:S04]  /*02f0*/  @P2 LDG.E.64 R10, desc[UR4][R20.64+-0x1800] ;  /* 0xffe80004140a2981 */ /* 0x000328000c1e1b00 */
[----:B------:R-:W5:Y:S04]  /*0300*/  @!P1 LDG.E.64 R12, desc[UR4][R18.64+-0x1000] ;  /* 0xfff00004120c9981 */ /* 0x000f68000c1e1b00 */
[----:B------:R-:W3:Y:S01]  /*0310*/  @P2 LDG.E.64 R6, desc[UR4][R28.64+-0x1800] ;  /* 0xffe800041c062981 */ /* 0x000ee2000c1e1b00 */
[----:B-1----:R-:W1:Y:S03]  /*0320*/  LDC.64 R20, c[0x0][0x210] ;  /* 0x00008400ff147b82 */ /* 0x002e660000000a00 */
[----:B------:R-:W4:Y:S01]  /*0330*/  @P2 LDG.E.64 R14, desc[UR4][R18.64+-0x1800] ;  /* 0xffe80004120e2981 */ /* 0x000f22000c1e1b00 */
[----:B------:R-:W-:-:S02]  /*0340*/  IADD3 R22, P3, R22, UR6, RZ ;  /* 0x0000000616167c10 */ /* 0x000fc4000ff7e0ff */
[----:B------:R-:W-:Y:S01]  /*0350*/  LOP3.LUT R25, R25, 0xfffff800, RZ, 0xc0, !PT ;  /* 0xfffff80019197812 */ /* 0x000fe200078ec0ff */
[----:B------:R-:W4:Y:S01]  /*0360*/  @!P0 LDG.E.64 R2, desc[UR4][R28.64+-0x800] ;  /* 0xfff800041c028981 */ /* 0x000f22000c1e1b00 */
[----:B------:R-:W-:Y:S02]  /*0370*/  IADD3.X R23, R16, UR7, RZ, P3, !PT ;  /* 0x0000000710177c10 */ /* 0x000fe40009ffe4ff */
[----:B------:R-:W-:Y:S02]  /*0380*/  CS2R R16, SRZ ;  /* 0x0000000000107805 */ /* 0x000fe4000001ff00 */
[----:B------:R-:W-:Y:S01]  /*0390*/  ISETP.GE.AND P3, PT, R24, 0x8, PT ;  /* 0x000000081800780c */ /* 0x000fe20003f66270 */
[----:B------:R-:W-:Y:S01]  /*03a0*/  IMAD.IADD R27, R0, 0x1, -R25 ;  /* 0x00000001001b7824 */ /* 0x000fe200078e0a19 */
[----:B------:R-:W-:Y:S02]  /*03b0*/  CS2R R24, SRZ ;  /* 0x0000000000187805 */ /* 0x000fe4000001ff00 */
[----:B------:R2:W4:Y:S01]  /*03c0*/  @P2 LDG.E.64 R16, desc[UR4][R22.64+-0x1800] ;  /* 0xffe8000416102981 */ /* 0x000522000c1e1b00 */
[----:B------:R-:W-:-:S03]  /*03d0*/  IMAD R27, R26, 0x200, R27 ;  /* 0x000002001a1b7824 */ /* 0x000fc600078e021b */
[----:B------:R-:W4:Y:S01]  /*03e0*/  @!P0 LDG.E.64 R24, desc[UR4][R18.64+-0x800] ;  /* 0xfff8000412188981 */ /* 0x000f22000c1e1b00 */
[----:B-1----:R-:W-:Y:S01]  /*03f0*/  IMAD.WIDE R26, R27, 0x4, R20 ;  /* 0x000000041b1a7825 */ /* 0x002fe200078e0214 */
[----:B------:R-:W-:-:S06]  /*0400*/  CS2R R20, SRZ ;  /* 0x0000000000147805 */ /* 0x000fcc000001ff00 */
[----:B------:R-:W4:Y:S01]  /*0410*/  @!P3 LDG.E.64 R20, desc[UR4][R26.64] ;  /* 0x000000041a14b981 */ /* 0x000f22000c1e1b00 */
[----:B--2---:R-:W-:Y:S02]  /*0420*/  SEL R23, R4, RZ, !P1 ;  /* 0x000000ff04177207 */ /* 0x004fe40004800000 */
[----:B------:R-:W-:Y:S02]  /*0430*/  SEL R4, R5, RZ, !P1 ;  /* 0x000000ff05047207 */ /* 0x000fe40004800000 */
[----:B-----5:R-:W-:Y:S02]  /*0440*/  SEL R12, R12, RZ, !P1 ;  /* 0x000000ff0c0c7207 */ /* 0x020fe40004800000 */
[----:B------:R-:W-:Y:S02]  /*0450*/  SEL R13, R13, RZ, !P1 ;  /* 0x000000ff0d0d7207 */ /* 0x000fe40004800000 */
[----:B---3--:R-:W-:Y:S01]  /*0460*/  SEL R5, R6, RZ, P2 ;  /* 0x000000ff06057207 */ /* 0x008fe20001000000 */
[----:B------:R-:W-:Y:S01]  /*0470*/  FADD R6, R23, R12 ;  /* 0x0000000c17067221 */ /* 0x000fe20000000000 */
[----:B----4-:R-:W-:Y:S01]  /*0480*/  SEL R14, R14, RZ, P2 ;  /* 0x000000ff0e0e7207 */ /* 0x010fe20001000000 */
[----:B------:R-:W-:Y:S01]  /*0490*/  FADD R12, R4, R13 ;  /* 0x0000000d040c7221 */ /* 0x000fe20000000000 */
[----:B------:R-:W-:-:S03]  /*04a0*/  SEL R15, R15, RZ, P2 ;  /* 0x000000ff0f0f7207 */ /* 0x000fc60001000000 */
[----:B------:R-:W-:Y:S02]  /*04b0*/  FADD R13, R5, R14 ;  /* 0x0000000e050d7221 */ /* 0x000fe40000000000 */
[----:B------:R-:W1:Y:S01]  /*04c0*/  LDC.64 R4, c[0x0][0x230] ;  /* 0x00008c00ff047b82 */ /* 0x000e620000000a00 */
[----:B------:R-:W-:Y:S02]  /*04d0*/  SEL R14, R7, RZ, P2 ;  /* 0x000000ff070e7207 */ /* 0x000fe40001000000 */
[----:B------:R-:W-:Y:S02]  /*04e0*/  SEL R7, R8, RZ, !P1 ;  /* 0x000000ff08077207 */ /* 0x000fe40004800000 */
[----:B------:R-:W-:Y:S01]  /*04f0*/  SEL R10, R10, RZ, P2 ;  /* 0x000000ff0a0a7207 */ /* 0x000fe20001000000 */
[----:B------:R-:W-:Y:S01]  /*0500*/  FADD R14, R14, R15 ;  /* 0x0000000f0e0e7221 */ /* 0x000fe20000000000 */
[----:B------:R-:W-:Y:S02]  /*0510*/  SEL R11, R11, RZ, P2 ;  /* 0x000000ff0b0b7207 */ /* 0x000fe40001000000 */
[----:B------:R-:W-:Y:S01]  /*0520*/  SEL R9, R9, RZ, !P1 ;  /* 0x000000ff09097207 */ /* 0x000fe20004800000 */
[----:B------:R-:W-:Y:S01]  /*0530*/  FADD R6, R6, R7 ;  /* 0x0000000706067221 */ /* 0x000fe20000000000 */
[----:B------:R-:W-:Y:S01]  /*0540*/  SEL R16, R16, RZ, P2 ;  /* 0x000000ff10107207 */ /* 0x000fe20001000000 */
[----:B------:R-:W-:Y:S01]  /*0550*/  FADD R13, R13, R10 ;  /* 0x0000000a0d0d7221 */ /* 0x000fe20000000000 */
[----:B------:R-:W-:Y:S01]  /*0560*/  SEL R17, R17, RZ, P2 ;  /* 0x000000ff11117207 */ /* 0x000fe20001000000 */
[----:B------:R-:W-:Y:S01]  /*0570*/  FADD R14, R14, R11 ;  /* 0x0000000b0e0e7221 */ /* 0x000fe20000000000 */
[----:B------:R-:W-:Y:S01]  /*0580*/  FADD R7, R12, R9 ;  /* 0x000000090c077221 */ /* 0x000fe20000000000 */
[----:B------:R-:W-:Y:S01]  /*0590*/  SEL R9, R2, RZ, !P0 ;  /* 0x000000ff02097207 */ /* 0x000fe20004000000 */
[----:B------:R-:W-:Y:S01]  /*05a0*/  FADD R16, R13, R16 ;  /* 0x000000100d107221 */ /* 0x000fe20000000000 */
[----:B------:R-:W-:Y:S01]  /*05b0*/  SEL R2, R3, RZ, !P0 ;  /* 0x000000ff03027207 */ /* 0x000fe20004000000 */
[----:B------:R-:W-:Y:S01]  /*05c0*/  FADD R17, R14, R17 ;  /* 0x000000110e117221 */ /* 0x000fe20000000000 */
[----:B------:R-:W-:-:S02]  /*05d0*/  SEL R24, R24, RZ, !P0 ;  /* 0x000000ff18187207 */ /* 0x000fc40004000000 */
[----:B------:R-:W-:Y:S02]  /*05e0*/  SEL R25, R25, RZ, !P0 ;  /* 0x000000ff19197207 */ /* 0x000fe40004000000 */
[----:B------:R-:W-:Y:S01]  /*05f0*/  @P1 FSEL R6, R16, RZ, P2 ;  /* 0x000000ff10061208 */ /* 0x000fe20001000000 */
[----:B------:R-:W-:Y:S01]  /*0600*/  FADD R9, R9, R24 ;  /* 0x0000001809097221 */ /* 0x000fe20000000000 */
[----:B------:R-:W-:Y:S01]  /*0610*/  @P1 FSEL R7, R17, RZ, P2 ;  /* 0x000000ff11071208 */ /* 0x000fe20001000000 */
[----:B------:R-:W-:Y:S01]  /*0620*/  FADD R2, R2, R25 ;  /* 0x0000001902027221 */ /* 0x000fe20000000000 */
[----:B------:R-:W-:Y:S01]  /*0630*/  SEL R20, R20, RZ, !P3 ;  /* 0x000000ff14147207 */ /* 0x000fe20005800000 */
[----:B-1----:R-:W-:Y:S01]  /*0640*/  IMAD.WIDE R4, R0, 0x4, R4 ;  /* 0x0000000400047825 */ /* 0x002fe200078e0204 */
[----:B------:R-:W-:Y:S02]  /*0650*/  SEL R21, R21, RZ, !P3 ;  /* 0x000000ff15157207 */ /* 0x000fe40005800000 */
[----:B------:R-:W-:-:S02]  /*0660*/  @P3 FSEL R20, R9, R6, !P0 ;  /* 0x0000000609143208 */ /* 0x000fc40004000000 */
[----:B------:R-:W-:-:S05]  /*0670*/  @P3 FSEL R21, R2, R7, !P0 ;  /* 0x0000000702153208 */ /* 0x000fca0004000000 */
[----:B------:R-:W-:Y:S01]  /*0680*/  STG.E.64 desc[UR4][R4.64], R20 ;  /* 0x0000001404007986 */ /* 0x000fe2000c101b04 */
[----:B------:R-:W-:Y:S05]  /*0690*/  EXIT ;  /* 0x000000000000794d */ /* 0x000fea0003800000 */
.L_x_0:
[----:B------:R-:W-:-:S00]  /*06a0*/  BRA `(.L_x_0) ;  /* 0xfffffffc00fc7947 */ /* 0x000fc0000383ffff */
[----:B------:R-:W-:-:S00]  /*06b0*/  NOP ;  /* 0x0000000000007918 */ /* 0x000fc00000000000 */
        /* <DEDUP_REMOVED lines=12> */
.L_x_1:


//--------------------- .nv.constant0.triton_poi_fused_cat_20 --------------------------
	.section	.nv.constant0.triton_poi_fused_cat_20,"a",@progbits
	.sectionflags	@""
	.align	4
.nv.constant0.triton_poi_fused_cat_20:
	.zero		572
